//
// Generated by NVIDIA NVVM Compiler
//
// Compiler Build ID: CL-36424714
// Cuda compilation tools, release 13.0, V13.0.88
// Based on NVVM 20.0.0
//

.version 9.0
.target sm_100
.address_size 64

	// .globl	_Z8dotNaivePfS_S_i
// _ZZ8dotNaivePfS_S_iE10partialSum has been demoted

.visible .entry _Z8dotNaivePfS_S_i(
	.param .u64 .ptr .align 1 _Z8dotNaivePfS_S_i_param_0,
	.param .u64 .ptr .align 1 _Z8dotNaivePfS_S_i_param_1,
	.param .u64 .ptr .align 1 _Z8dotNaivePfS_S_i_param_2,
	.param .u32 _Z8dotNaivePfS_S_i_param_3
)
{
	.reg .pred 	%p<5>;
	.reg .b32 	%r<23>;
	.reg .b32 	%f<11>;
	.reg .b64 	%rd<15>;
	// demoted variable
	.shared .align 4 .b8 _ZZ8dotNaivePfS_S_iE10partialSum[8192];
	ld.param.u64 	%rd4, [_Z8dotNaivePfS_S_i_param_0];
	ld.param.u64 	%rd5, [_Z8dotNaivePfS_S_i_param_1];
	ld.param.u64 	%rd3, [_Z8dotNaivePfS_S_i_param_2];
	ld.param.u32 	%r9, [_Z8dotNaivePfS_S_i_param_3];
	cvta.to.global.u64 	%rd1, %rd5;
	cvta.to.global.u64 	%rd2, %rd4;
	mov.u32 	%r1, %tid.x;
	mov.u32 	%r2, %ctaid.x;
	mov.u32 	%r22, %ntid.x;
	mul.lo.s32 	%r10, %r2, %r22;
	shl.b32 	%r11, %r10, 1;
	add.s32 	%r4, %r11, %r1;
	setp.ge.u32 	%p1, %r4, %r9;
	shl.b32 	%r12, %r1, 2;
	mov.u32 	%r13, _ZZ8dotNaivePfS_S_iE10partialSum;
	add.s32 	%r5, %r13, %r12;
	@%p1 bra 	$L__BB0_2;
	mul.wide.u32 	%rd6, %r4, 4;
	add.s64 	%rd7, %rd2, %rd6;
	ld.global.f32 	%f1, [%rd7];
	add.s64 	%rd8, %rd1, %rd6;
	ld.global.f32 	%f2, [%rd8];
	mul.f32 	%f3, %f1, %f2;
	st.shared.f32 	[%r5], %f3;
	bra.uni 	$L__BB0_3;
$L__BB0_2:
	mov.b32 	%r14, 0;
	st.shared.u32 	[%r5], %r14;
$L__BB0_3:
	add.s32 	%r6, %r4, %r22;
	setp.ge.u32 	%p2, %r6, %r9;
	@%p2 bra 	$L__BB0_5;
	mul.wide.u32 	%rd9, %r6, 4;
	add.s64 	%rd10, %rd2, %rd9;
	ld.global.f32 	%f4, [%rd10];
	add.s64 	%rd11, %rd1, %rd9;
	ld.global.f32 	%f5, [%rd11];
	mul.f32 	%f6, %f4, %f5;
	shl.b32 	%r18, %r22, 2;
	add.s32 	%r19, %r5, %r18;
	st.shared.f32 	[%r19], %f6;
	bra.uni 	$L__BB0_6;
$L__BB0_5:
	shl.b32 	%r15, %r22, 2;
	add.s32 	%r16, %r5, %r15;
	mov.b32 	%r17, 0;
	st.shared.u32 	[%r16], %r17;
$L__BB0_6:
	bar.sync 	0;
	setp.ge.u32 	%p3, %r1, %r22;
	@%p3 bra 	$L__BB0_8;
	shl.b32 	%r20, %r22, 2;
	add.s32 	%r21, %r5, %r20;
	ld.shared.f32 	%f7, [%r21];
	ld.shared.f32 	%f8, [%r5];
	add.f32 	%f9, %f7, %f8;
	st.shared.f32 	[%r5], %f9;
$L__BB0_8:
	shr.u32 	%r8, %r22, 1;
	setp.gt.u32 	%p4, %r22, 1;
	mov.u32 	%r22, %r8;
	@%p4 bra 	$L__BB0_6;
	cvta.to.global.u64 	%rd12, %rd3;
	ld.shared.f32 	%f10, [_ZZ8dotNaivePfS_S_iE10partialSum];
	mul.wide.u32 	%rd13, %r2, 4;
	add.s64 	%rd14, %rd12, %rd13;
	st.global.f32 	[%rd14], %f10;
	ret;

}


// ===== COMPILED SASS (sm_100) =====

	.target	sm_100

	.elftype	@"ET_EXEC"


//--------------------- .note.nv.tkinfo           --------------------------
	.section	.note.nv.tkinfo,"",@"SHT_NOTE"
	.sectionflags	@"SHF_NOTE_NV_TKINFO"
	.tkinfo
        /*0018*/ 	.word	0x00000002
        /*0030*/ 	.string	""
        /*0030*/ 	.string	"ptxas"
        /*0030*/ 	.string	"Cuda compilation tools, release 13.0, V13.0.88"
        /*0030*/ 	.string	"Build cuda_13.0.r13.0/compiler.36424714_0"
        /*0030*/ 	.string	"-arch sm_100 -m 64 "



//--------------------- .note.nv.cuinfo           --------------------------
	.section	.note.nv.cuinfo,"",@"SHT_NOTE"
	.sectionflags	@"SHF_NOTE_NV_CUINFO"
        /*0018*/ 	.short	0x0002
        /*001a*/ 	.short	0x0064
        /*001c*/ 	.short	0x0082
	.zero		2


//--------------------- .nv.info                  --------------------------
	.section	.nv.info,"",@"SHT_CUDA_INFO"
	.align	4


	//----- nvinfo : EIATTR_REGCOUNT
	.align		4
        /*0000*/ 	.byte	0x04, 0x2f
        /*0002*/ 	.short	(.L_1 - .L_0)
	.align		4
.L_0:
        /*0004*/ 	.word	index@(_Z8dotNaivePfS_S_i)
        /*0008*/ 	.word	0x0000000e


	//----- nvinfo : EIATTR_FRAME_SIZE
	.align		4
.L_1:
        /*000c*/ 	.byte	0x04, 0x11
        /*000e*/ 	.short	(.L_3 - .L_2)
	.align		4
.L_2:
        /*0010*/ 	.word	index@(_Z8dotNaivePfS_S_i)
        /*0014*/ 	.word	0x00000000


	//----- nvinfo : EIATTR_MIN_STACK_SIZE
	.align		4
.L_3:
        /*0018*/ 	.byte	0x04, 0x12
        /*001a*/ 	.short	(.L_5 - .L_4)
	.align		4
.L_4:
        /*001c*/ 	.word	index@(_Z8dotNaivePfS_S_i)
        /*0020*/ 	.word	0x00000000
.L_5:


//--------------------- .nv.compat                --------------------------
	.section	.nv.compat,"",@"SHT_CUDA_COMPAT_INFO"
	.align	4
        /*0000*/ 	.byte	0x02, 0x09, 0x00, 0x00, 0x02, 0x02, 0x01, 0x00, 0x02, 0x05, 0x05, 0x00, 0x03, 0x07, 0x01, 0x01
        /*0010*/ 	.byte	0x02, 0x03, 0x00, 0x00, 0x02, 0x06, 0x01, 0x00, 0x04, 0x0b, 0x08, 0x00, 0x09, 0x00, 0x00, 0x00
        /*0020*/ 	.byte	0x00, 0x00, 0x00, 0x00


//--------------------- .nv.info._Z8dotNaivePfS_S_i --------------------------
	.section	.nv.info._Z8dotNaivePfS_S_i,"",@"SHT_CUDA_INFO"
	.sectionflags	@""
	.align	4


	//----- nvinfo : EIATTR_CUDA_API_VERSION
	.align		4
        /*0000*/ 	.byte	0x04, 0x37
        /*0002*/ 	.short	(.L_7 - .L_6)
.L_6:
        /*0004*/ 	.word	0x00000082


	//----- nvinfo : EIATTR_KPARAM_INFO
	.align		4
.L_7:
        /*0008*/ 	.byte	0x04, 0x17
        /*000a*/ 	.short	(.L_9 - .L_8)
.L_8:
        /*000c*/ 	.word	0x00000000
        /*0010*/ 	.short	0x0003
        /*0012*/ 	.short	0x0018
        /*0014*/ 	.byte	0x00, 0xf0, 0x11, 0x00


	//----- nvinfo : EIATTR_KPARAM_INFO
	.align		4
.L_9:
        /*0018*/ 	.byte	0x04, 0x17
        /*001a*/ 	.short	(.L_11 - .L_10)
.L_10:
        /*001c*/ 	.word	0x00000000
        /*0020*/ 	.short	0x0002
        /*0022*/ 	.short	0x0010
        /*0024*/ 	.byte	0x00, 0xf5, 0x21, 0x00


	//----- nvinfo : EIATTR_KPARAM_INFO
	.align		4
.L_11:
        /*0028*/ 	.byte	0x04, 0x17
        /*002a*/ 	.short	(.L_13 - .L_12)
.L_12:
        /*002c*/ 	.word	0x00000000
        /*0030*/ 	.short	0x0001
        /*0032*/ 	.short	0x0008
        /*0034*/ 	.byte	0x00, 0xf5, 0x21, 0x00


	//----- nvinfo : EIATTR_KPARAM_INFO
	.align		4
.L_13:
        /*0038*/ 	.byte	0x04, 0x17
        /*003a*/ 	.short	(.L_15 - .L_14)
.L_14:
        /*003c*/ 	.word	0x00000000
        /*0040*/ 	.short	0x0000
        /*0042*/ 	.short	0x0000
        /*0044*/ 	.byte	0x00, 0xf5, 0x21, 0x00


	//----- nvinfo : EIATTR_SPARSE_MMA_MASK
	.align		4
.L_15:
        /*0048*/ 	.byte	0x03, 0x50
        /*004a*/ 	.short	0x0000


	//----- nvinfo : EIATTR_MAXREG_COUNT
	.align		4
        /*004c*/ 	.byte	0x03, 0x1b
        /*004e*/ 	.short	0x00ff


	//----- nvinfo : EIATTR_NUM_BARRIERS
	.align		4
        /*0050*/ 	.byte	0x02, 0x4c
        /*0052*/ 	.byte	0x01
	.zero		1


	//----- nvinfo : EIATTR_MERCURY_ISA_VERSION
	.align		4
        /*0054*/ 	.byte	0x03, 0x5f
        /*0056*/ 	.short	0x0101


	//----- nvinfo : EIATTR_VRC_CTA_INIT_COUNT
	.align		4
        /*0058*/ 	.byte	0x02, 0x4a
	.zero		1
	.zero		1


	//----- nvinfo : EIATTR_EXIT_INSTR_OFFSETS
	.align		4
        /*005c*/ 	.byte	0x04, 0x1c
        /*005e*/ 	.short	(.L_17 - .L_16)


	//   ....[0]....
.L_16:
        /*0060*/ 	.word	0x00000390


	//----- nvinfo : EIATTR_CRS_STACK_SIZE
	.align		4
.L_17:
        /*0064*/ 	.byte	0x04, 0x1e
        /*0066*/ 	.short	(.L_19 - .L_18)
.L_18:
        /*0068*/ 	.word	0x00000000


	//----- nvinfo : EIATTR_CBANK_PARAM_SIZE
	.align		4
.L_19:
        /*006c*/ 	.byte	0x03, 0x19
        /*006e*/ 	.short	0x001c


	//----- nvinfo : EIATTR_PARAM_CBANK
	.align		4
        /*0070*/ 	.byte	0x04, 0x0a
        /*0072*/ 	.short	(.L_21 - .L_20)
	.align		4
.L_20:
        /*0074*/ 	.word	index@(.nv.constant0._Z8dotNaivePfS_S_i)
        /*0078*/ 	.short	0x0380
        /*007a*/ 	.short	0x001c


	//----- nvinfo : EIATTR_SW_WAR
	.align		4
.L_21:
        /*007c*/ 	.byte	0x04, 0x36
        /*007e*/ 	.short	(.L_23 - .L_22)
.L_22:
        /*0080*/ 	.word	0x00000008
.L_23:


//--------------------- .nv.callgraph             --------------------------
	.section	.nv.callgraph,"",@"SHT_CUDA_CALLGRAPH"
	.align	4
	.sectionentsize	8
	.align		4
        /*0000*/ 	.word	0x00000000
	.align		4
        /*0004*/ 	.word	0xffffffff
	.align		4
        /*0008*/ 	.word	0x00000000
	.align		4
        /*000c*/ 	.word	0xfffffffe
	.align		4
        /*0010*/ 	.word	0x00000000
	.align		4
        /*0014*/ 	.word	0xfffffffd
	.align		4
        /*0018*/ 	.word	0x00000000
	.align		4
        /*001c*/ 	.word	0xfffffffc


//--------------------- .text._Z8dotNaivePfS_S_i  --------------------------
	.section	.text._Z8dotNaivePfS_S_i,"ax",@progbits
	.align	128
        .global         _Z8dotNaivePfS_S_i
        .type           _Z8dotNaivePfS_S_i,@function
        .size           _Z8dotNaivePfS_S_i,(.L_x_4 - _Z8dotNaivePfS_S_i)
        .other          _Z8dotNaivePfS_S_i,@"STO_CUDA_ENTRY STV_DEFAULT"
_Z8dotNaivePfS_S_i:
.text._Z8dotNaivePfS_S_i:
[----:B------:R-:W-:Y:S01]  /*0000*/  LDC R1, c[0x0][0x37c] ;  /* 0x0000df00ff017b82 */ /* 0x000fe20000000800 */
[----:B------:R-:W0:Y:S01]  /*0010*/  S2R R0, SR_CTAID.X ;  /* 0x0000000000007919 */ /* 0x000e220000002500 */
[----:B------:R-:W0:Y:S06]  /*0020*/  LDCU UR8, c[0x0][0x360] ;  /* 0x00006c00ff0877ac */ /* 0x000e2c0008000800 */
[----:B------:R-:W1:Y:S01]  /*0030*/  LDC.64 R4, c[0x0][0x380] ;  /* 0x0000e000ff047b82 */ /* 0x000e620000000a00 */
[----:B------:R-:W2:Y:S01]  /*0040*/  S2R R2, SR_TID.X ;  /* 0x0000000000027919 */ /* 0x000ea20000002100 */
[----:B------:R-:W3:Y:S01]  /*0050*/  LDCU UR9, c[0x0][0x398] ;  /* 0x00007300ff0977ac */ /* 0x000ee20008000800 */
[----:B------:R-:W4:Y:S05]  /*0060*/  LDCU.64 UR6, c[0x0][0x358] ;  /* 0x00006b00ff0677ac */ /* 0x000f2a0008000a00 */
[----:B------:R-:W5:Y:S01]  /*0070*/  LDC.64 R6, c[0x0][0x388] ;  /* 0x0000e200ff067b82 */ /* 0x000f620000000a00 */
[----:B0-----:R-:W-:-:S05]  /*0080*/  IMAD R3, R0, UR8, RZ ;  /* 0x0000000800037c24 */ /* 0x001fca000f8e02ff */
[----:B--2---:R-:W-:-:S04]  /*0090*/  LEA R3, R3, R2, 0x1 ;  /* 0x0000000203037211 */ /* 0x004fc800078e08ff */
[----:B---3--:R-:W-:-:S13]  /*00a0*/  ISETP.GE.U32.AND P0, PT, R3, UR9, PT ;  /* 0x0000000903007c0c */ /* 0x008fda000bf06070 */
[----:B-1----:R-:W-:-:S04]  /*00b0*/  @!P0 IMAD.WIDE.U32 R4, R3, 0x4, R4 ;  /* 0x0000000403048825 */ /* 0x002fc800078e0004 */
[C---:B-----5:R-:W-:Y:S02]  /*00c0*/  @!P0 IMAD.WIDE.U32 R6, R3.reuse, 0x4, R6 ;  /* 0x0000000403068825 */ /* 0x060fe400078e0006 */
[----:B----4-:R-:W2:Y:S04]  /*00d0*/  @!P0 LDG.E R4, desc[UR6][R4.64] ;  /* 0x0000000604048981 */ /* 0x010ea8000c1e1900 */
[----:B------:R-:W2:Y:S01]  /*00e0*/  @!P0 LDG.E R7, desc[UR6][R6.64] ;  /* 0x0000000606078981 */ /* 0x000ea2000c1e1900 */
[----:B------:R-:W0:Y:S01]  /*00f0*/  S2UR UR5, SR_CgaCtaId ;  /* 0x00000000000579c3 */ /* 0x000e220000008800 */
[----:B------:R-:W-:Y:S01]  /*0100*/  UMOV UR4, 0x400 ;  /* 0x0000040000047882 */ /* 0x000fe20000000000 */
[----:B------:R-:W-:Y:S01]  /*0110*/  MOV R9, UR8 ;  /* 0x0000000800097c02 */ /* 0x000fe20008000f00 */
[----:B------:R-:W-:Y:S03]  /*0120*/  BSSY.RECONVERGENT B0, `(.L_x_0) ;  /* 0x0000015000007945 */ /* 0x000fe60003800200 */
[----:B------:R-:W-:Y:S01]  /*0130*/  IADD3 R3, PT, PT, R3, R9, RZ ;  /* 0x0000000903037210 */ /* 0x000fe20007ffe0ff */
[----:B0-----:R-:W-:-:S06]  /*0140*/  ULEA UR4, UR5, UR4, 0x18 ;  /* 0x0000000405047291 */ /* 0x001fcc000f8ec0ff */
[----:B------:R-:W-:Y:S01]  /*0150*/  LEA R8, R2, UR4, 0x2 ;  /* 0x0000000402087c11 */ /* 0x000fe2000f8e10ff */
[----:B--2---:R-:W-:-:S05]  /*0160*/  @!P0 FMUL R11, R4, R7 ;  /* 0x00000007040b8220 */ /* 0x004fca0000400000 */
[----:B------:R0:W-:Y:S04]  /*0170*/  @!P0 STS [R8], R11 ;  /* 0x0000000b08008388 */ /* 0x0001e80000000800 */
[----:B------:R0:W-:Y:S01]  /*0180*/  @P0 STS [R8], RZ ;  /* 0x000000ff08000388 */ /* 0x0001e20000000800 */
[----:B------:R-:W-:-:S13]  /*0190*/  ISETP.GE.U32.AND P0, PT, R3, UR9, PT ;  /* 0x0000000903007c0c */ /* 0x000fda000bf06070 */
[----:B0-----:R-:W-:Y:S05]  /*01a0*/  @P0 BRA `(.L_x_1) ;  /* 0x0000000000280947 */ /* 0x001fea0003800000 */
[----:B------:R-:W0:Y:S08]  /*01b0*/  LDC.64 R4, c[0x0][0x380] ;  /* 0x0000e000ff047b82 */ /* 0x000e300000000a00 */
[----:B------:R-:W1:Y:S01]  /*01c0*/  LDC.64 R6, c[0x0][0x388] ;  /* 0x0000e200ff067b82 */ /* 0x000e620000000a00 */
[----:B0-----:R-:W-:-:S06]  /*01d0*/  IMAD.WIDE.U32 R4, R3, 0x4, R4 ;  /* 0x0000000403047825 */ /* 0x001fcc00078e0004 */
[----:B------:R-:W2:Y:S01]  /*01e0*/  LDG.E R4, desc[UR6][R4.64] ;  /* 0x0000000604047981 */ /* 0x000ea2000c1e1900 */
[----:B-1----:R-:W-:-:S06]  /*01f0*/  IMAD.WIDE.U32 R6, R3, 0x4, R6 ;  /* 0x0000000403067825 */ /* 0x002fcc00078e0006 */
[----:B------:R-:W2:Y:S01]  /*0200*/  LDG.E R7, desc[UR6][R6.64] ;  /* 0x0000000606077981 */ /* 0x000ea2000c1e1900 */
[----:B------:R-:W-:Y:S01]  /*0210*/  LEA R10, R9, R8, 0x2 ;  /* 0x00000008090a7211 */ /* 0x000fe200078e10ff */
[----:B--2---:R-:W-:-:S05]  /*0220*/  FMUL R3, R4, R7 ;  /* 0x0000000704037220 */ /* 0x004fca0000400000 */
[----:B------:R1:W-:Y:S01]  /*0230*/  STS [R10], R3 ;  /* 0x000000030a007388 */ /* 0x0003e20000000800 */
[----:B------:R-:W-:Y:S05]  /*0240*/  BRA `(.L_x_2) ;  /* 0x0000000000087947 */ /* 0x000fea0003800000 */
.L_x_1:
[----:B------:R-:W-:-:S05]  /*0250*/  LEA R3, R9, R8, 0x2 ;  /* 0x0000000809037211 */ /* 0x000fca00078e10ff */
[----:B------:R0:W-:Y:S02]  /*0260*/  STS [R3], RZ ;  /* 0x000000ff03007388 */ /* 0x0001e40000000800 */
.L_x_2:
[----:B------:R-:W-:Y:S05]  /*0270*/  BSYNC.RECONVERGENT B0 ;  /* 0x0000000000007941 */ /* 0x000fea0003800200 */
.L_x_0:
[----:B------:R-:W-:Y:S01]  /*0280*/  BAR.SYNC.DEFER_BLOCKING 0x0 ;  /* 0x0000000000007b1d */ /* 0x000fe20000010000 */
[----:B------:R-:W-:-:S13]  /*0290*/  ISETP.GE.U32.AND P0, PT, R2, R9, PT ;  /* 0x000000090200720c */ /* 0x000fda0003f06070 */
[----:B01----:R-:W-:Y:S01]  /*02a0*/  @!P0 LEA R3, R9, R8, 0x2 ;  /* 0x0000000809038211 */ /* 0x003fe200078e10ff */
[----:B------:R-:W-:Y:S05]  /*02b0*/  @!P0 LDS R4, [R8] ;  /* 0x0000000008048984 */ /* 0x000fea0000000800 */
[----:B------:R-:W0:Y:S02]  /*02c0*/  @!P0 LDS R3, [R3] ;  /* 0x0000000003038984 */ /* 0x000e240000000800 */
[----:B0-----:R-:W-:-:S05]  /*02d0*/  @!P0 FADD R5, R3, R4 ;  /* 0x0000000403058221 */ /* 0x001fca0000000000 */
[----:B------:R2:W-:Y:S01]  /*02e0*/  @!P0 STS [R8], R5 ;  /* 0x0000000508008388 */ /* 0x0005e20000000800 */
[----:B------:R-:W-:Y:S02]  /*02f0*/  ISETP.GT.U32.AND P0, PT, R9, 0x1, PT ;  /* 0x000000010900780c */ /* 0x000fe40003f04070 */
[----:B------:R-:W-:-:S11]  /*0300*/  SHF.R.U32.HI R9, RZ, 0x1, R9 ;  /* 0x00000001ff097819 */ /* 0x000fd60000011609 */
[----:B--2---:R-:W-:Y:S05]  /*0310*/  @P0 BRA `(.L_x_0) ;  /* 0xfffffffc00d80947 */ /* 0x004fea000383ffff */
[----:B------:R-:W0:Y:S01]  /*0320*/  S2UR UR5, SR_CgaCtaId ;  /* 0x00000000000579c3 */ /* 0x000e220000008800 */
[----:B------:R-:W-:-:S07]  /*0330*/  UMOV UR4, 0x400 ;  /* 0x0000040000047882 */ /* 0x000fce0000000000 */
[----:B------:R-:W1:Y:S01]  /*0340*/  LDC.64 R2, c[0x0][0x390] ;  /* 0x0000e400ff027b82 */ /* 0x000e620000000a00 */
[----:B0-----:R-:W-:Y:S01]  /*0350*/  ULEA UR4, UR5, UR4, 0x18 ;  /* 0x0000000405047291 */ /* 0x001fe2000f8ec0ff */
[----:B-1----:R-:W-:-:S08]  /*0360*/  IMAD.WIDE.U32 R2, R0, 0x4, R2 ;  /* 0x0000000400027825 */ /* 0x002fd000078e0002 */
[----:B------:R-:W0:Y:S04]  /*0370*/  LDS R5, [UR4] ;  /* 0x00000004ff057984 */ /* 0x000e280008000800 */
[----:B0-----:R-:W-:Y:S01]  /*0380*/  STG.E desc[UR6][R2.64], R5 ;  /* 0x0000000502007986 */ /* 0x001fe2000c101906 */
[----:B------:R-:W-:Y:S05]  /*0390*/  EXIT ;  /* 0x000000000000794d */ /* 0x000fea0003800000 */
.L_x_3:
[----:B------:R-:W-:-:S00]  /*03a0*/  BRA `(.L_x_3) ;  /* 0xfffffffc00fc7947 */ /* 0x000fc0000383ffff */
[----:B------:R-:W-:-:S00]  /*03b0*/  NOP ;  /* 0x0000000000007918 */ /* 0x000fc00000000000 */
        /* <DEDUP_REMOVED lines=12> */
.L_x_4:


//--------------------- .nv.shared._Z8dotNaivePfS_S_i --------------------------
	.section	.nv.shared._Z8dotNaivePfS_S_i,"aw",@nobits
	.sectionflags	@""
	.align	4
.nv.shared._Z8dotNaivePfS_S_i:
	.zero		9216


//--------------------- .nv.shared.reserved.0     --------------------------
	.section	.nv.shared.reserved.0,"aw",@nobits
	.weak		__nv_reservedSMEM_offset_0_alias
	.size		__nv_reservedSMEM_offset_0_alias, 0, 64
	.other		__nv_reservedSMEM_offset_0_alias,@"STO_CUDA_RESERVED_SHARED STV_DEFAULT"
__nv_reservedSMEM_offset_0_alias:
	.zero		0
	.zero		64


//--------------------- .nv.constant0._Z8dotNaivePfS_S_i --------------------------
	.section	.nv.constant0._Z8dotNaivePfS_S_i,"a",@progbits
	.sectionflags	@""
	.align	4
.nv.constant0._Z8dotNaivePfS_S_i:
	.zero		924


//--------------------- SYMBOLS --------------------------

	.type		.nv.reservedSmem.offset0,@object
	.size		.nv.reservedSmem.offset0,0x4
	.type		.nv.reservedSmem.cap,@object
	.size		.nv.reservedSmem.cap,0x4
